//
// Generated by NVIDIA NVVM Compiler
//
// Compiler Build ID: CL-36424714
// Cuda compilation tools, release 13.0, V13.0.88
// Based on NVVM 20.0.0
//

.version 9.0
.target sm_100
.address_size 64

	// .globl	_Z15particle_kernelP6float4

.visible .entry _Z15particle_kernelP6float4(
	.param .u64 .ptr .align 1 _Z15particle_kernelP6float4_param_0
)
{


	ret;

}


// ===== COMPILED SASS (sm_100) =====

	.target	sm_100

	.elftype	@"ET_EXEC"


//--------------------- .note.nv.tkinfo           --------------------------
	.section	.note.nv.tkinfo,"",@"SHT_NOTE"
	.sectionflags	@"SHF_NOTE_NV_TKINFO"
	.tkinfo
        /*0018*/ 	.word	0x00000002
        /*0030*/ 	.string	""
        /*0030*/ 	.string	"ptxas"
        /*0030*/ 	.string	"Cuda compilation tools, release 13.0, V13.0.88"
        /*0030*/ 	.string	"Build cuda_13.0.r13.0/compiler.36424714_0"
        /*0030*/ 	.string	"-arch sm_100 -m 64 "



//--------------------- .note.nv.cuinfo           --------------------------
	.section	.note.nv.cuinfo,"",@"SHT_NOTE"
	.sectionflags	@"SHF_NOTE_NV_CUINFO"
        /*0018*/ 	.short	0x0002
        /*001a*/ 	.short	0x0064
        /*001c*/ 	.short	0x0082
	.zero		2


//--------------------- .nv.info                  --------------------------
	.section	.nv.info,"",@"SHT_CUDA_INFO"
	.align	4


	//----- nvinfo : EIATTR_REGCOUNT
	.align		4
        /*0000*/ 	.byte	0x04, 0x2f
        /*0002*/ 	.short	(.L_1 - .L_0)
	.align		4
.L_0:
        /*0004*/ 	.word	index@(_Z15particle_kernelP6float4)
        /*0008*/ 	.word	0x00000004


	//----- nvinfo : EIATTR_FRAME_SIZE
	.align		4
.L_1:
        /*000c*/ 	.byte	0x04, 0x11
        /*000e*/ 	.short	(.L_3 - .L_2)
	.align		4
.L_2:
        /*0010*/ 	.word	index@(_Z15particle_kernelP6float4)
        /*0014*/ 	.word	0x00000000


	//----- nvinfo : EIATTR_MIN_STACK_SIZE
	.align		4
.L_3:
        /*0018*/ 	.byte	0x04, 0x12
        /*001a*/ 	.short	(.L_5 - .L_4)
	.align		4
.L_4:
        /*001c*/ 	.word	index@(_Z15particle_kernelP6float4)
        /*0020*/ 	.word	0x00000000
.L_5:


//--------------------- .nv.compat                --------------------------
	.section	.nv.compat,"",@"SHT_CUDA_COMPAT_INFO"
	.align	4
        /*0000*/ 	.byte	0x02, 0x09, 0x00, 0x00, 0x02, 0x02, 0x01, 0x00, 0x02, 0x05, 0x05, 0x00, 0x03, 0x07, 0x01, 0x01
        /*0010*/ 	.byte	0x02, 0x03, 0x00, 0x00, 0x02, 0x06, 0x01, 0x00, 0x04, 0x0b, 0x08, 0x00, 0x09, 0x00, 0x00, 0x00
        /*0020*/ 	.byte	0x00, 0x00, 0x00, 0x00


//--------------------- .nv.info._Z15particle_kernelP6float4 --------------------------
	.section	.nv.info._Z15particle_kernelP6float4,"",@"SHT_CUDA_INFO"
	.sectionflags	@""
	.align	4


	//----- nvinfo : EIATTR_CUDA_API_VERSION
	.align		4
        /*0000*/ 	.byte	0x04, 0x37
        /*0002*/ 	.short	(.L_7 - .L_6)
.L_6:
        /*0004*/ 	.word	0x00000082


	//----- nvinfo : EIATTR_KPARAM_INFO
	.align		4
.L_7:
        /*0008*/ 	.byte	0x04, 0x17
        /*000a*/ 	.short	(.L_9 - .L_8)
.L_8:
        /*000c*/ 	.word	0x00000000
        /*0010*/ 	.short	0x0000
        /*0012*/ 	.short	0x0000
        /*0014*/ 	.byte	0x00, 0xf5, 0x21, 0x00


	//----- nvinfo : EIATTR_SPARSE_MMA_MASK
	.align		4
.L_9:
        /*0018*/ 	.byte	0x03, 0x50
        /*001a*/ 	.short	0x0000


	//----- nvinfo : EIATTR_MAXREG_COUNT
	.align		4
        /*001c*/ 	.byte	0x03, 0x1b
        /*001e*/ 	.short	0x00ff


	//----- nvinfo : EIATTR_MERCURY_ISA_VERSION
	.align		4
        /*0020*/ 	.byte	0x03, 0x5f
        /*0022*/ 	.short	0x0101


	//----- nvinfo : EIATTR_VRC_CTA_INIT_COUNT
	.align		4
        /*0024*/ 	.byte	0x02, 0x4a
	.zero		1
	.zero		1


	//----- nvinfo : EIATTR_EXIT_INSTR_OFFSETS
	.align		4
        /*0028*/ 	.byte	0x04, 0x1c
        /*002a*/ 	.short	(.L_11 - .L_10)


	//   ....[0]....
.L_10:
        /*002c*/ 	.word	0x00000010


	//----- nvinfo : EIATTR_CBANK_PARAM_SIZE
	.align		4
.L_11:
        /*0030*/ 	.byte	0x03, 0x19
        /*0032*/ 	.short	0x0008


	//----- nvinfo : EIATTR_PARAM_CBANK
	.align		4
        /*0034*/ 	.byte	0x04, 0x0a
        /*0036*/ 	.short	(.L_13 - .L_12)
	.align		4
.L_12:
        /*0038*/ 	.word	index@(.nv.constant0._Z15particle_kernelP6float4)
        /*003c*/ 	.short	0x0380
        /*003e*/ 	.short	0x0008


	//----- nvinfo : EIATTR_SW_WAR
	.align		4
.L_13:
        /*0040*/ 	.byte	0x04, 0x36
        /*0042*/ 	.short	(.L_15 - .L_14)
.L_14:
        /*0044*/ 	.word	0x00000008
.L_15:


//--------------------- .nv.callgraph             --------------------------
	.section	.nv.callgraph,"",@"SHT_CUDA_CALLGRAPH"
	.align	4
	.sectionentsize	8
	.align		4
        /*0000*/ 	.word	0x00000000
	.align		4
        /*0004*/ 	.word	0xffffffff
	.align		4
        /*0008*/ 	.word	0x00000000
	.align		4
        /*000c*/ 	.word	0xfffffffe
	.align		4
        /*0010*/ 	.word	0x00000000
	.align		4
        /*0014*/ 	.word	0xfffffffd
	.align		4
        /*0018*/ 	.word	0x00000000
	.align		4
        /*001c*/ 	.word	0xfffffffc


//--------------------- .text._Z15particle_kernelP6float4 --------------------------
	.section	.text._Z15particle_kernelP6float4,"ax",@progbits
	.align	128
        .global         _Z15particle_kernelP6float4
        .type           _Z15particle_kernelP6float4,@function
        .size           _Z15particle_kernelP6float4,(.L_x_1 - _Z15particle_kernelP6float4)
        .other          _Z15particle_kernelP6float4,@"STO_CUDA_ENTRY STV_DEFAULT"
_Z15particle_kernelP6float4:
.text._Z15particle_kernelP6float4:
[----:B------:R-:W-:Y:S01]  /*0000*/  LDC R1, c[0x0][0x37c] ;  /* 0x0000df00ff017b82 */ /* 0x000fe20000000800 */
[----:B------:R-:W-:Y:S05]  /*0010*/  EXIT ;  /* 0x000000000000794d */ /* 0x000fea0003800000 */
.L_x_0:
[----:B------:R-:W-:-:S00]  /*0020*/  BRA `(.L_x_0) ;  /* 0xfffffffc00fc7947 */ /* 0x000fc0000383ffff */
[----:B------:R-:W-:-:S00]  /*0030*/  NOP ;  /* 0x0000000000007918 */ /* 0x000fc00000000000 */
        /* <DEDUP_REMOVED lines=12> */
.L_x_1:


//--------------------- .nv.shared.reserved.0     --------------------------
	.section	.nv.shared.reserved.0,"aw",@nobits
	.weak		__nv_reservedSMEM_offset_0_alias
	.size		__nv_reservedSMEM_offset_0_alias, 0, 64
	.other		__nv_reservedSMEM_offset_0_alias,@"STO_CUDA_RESERVED_SHARED STV_DEFAULT"
__nv_reservedSMEM_offset_0_alias:
	.zero		0
	.zero		64


//--------------------- .nv.constant0._Z15particle_kernelP6float4 --------------------------
	.section	.nv.constant0._Z15particle_kernelP6float4,"a",@progbits
	.sectionflags	@""
	.align	4
.nv.constant0._Z15particle_kernelP6float4:
	.zero		904


//--------------------- SYMBOLS --------------------------

	.type		.nv.reservedSmem.offset0,@object
	.size		.nv.reservedSmem.offset0,0x4
